//
// Generated by NVIDIA NVVM Compiler
//
// Compiler Build ID: CL-36424714
// Cuda compilation tools, release 13.0, V13.0.88
// Based on NVVM 20.0.0
//

.version 9.0
.target sm_100
.address_size 64

	// .globl	_Z20rgb_smem_interleavedP5pixel
.extern .shared .align 16 .b8 pixel_dst[];

.visible .entry _Z20rgb_smem_interleavedP5pixel(
	.param .u64 .ptr .align 1 _Z20rgb_smem_interleavedP5pixel_param_0
)
{
	.reg .b32 	%r<16>;
	.reg .b64 	%rd<5>;

	ld.param.u64 	%rd1, [_Z20rgb_smem_interleavedP5pixel_param_0];
	cvta.to.global.u64 	%rd2, %rd1;
	mov.u32 	%r1, %tid.x;
	mul.wide.u32 	%rd3, %r1, 12;
	add.s64 	%rd4, %rd2, %rd3;
	mov.u32 	%r2, pixel_dst;
	mad.lo.s32 	%r3, %r1, 12, %r2;
	ld.global.u32 	%r4, [%rd4];
	st.shared.u32 	[%r3], %r4;
	ld.global.u32 	%r5, [%rd4+4];
	st.shared.u32 	[%r3+4], %r5;
	ld.global.u32 	%r6, [%rd4+8];
	st.shared.u32 	[%r3+8], %r6;
	bar.sync 	0;
	ld.global.u32 	%r7, [%rd4];
	st.shared.u32 	[%r3], %r7;
	ld.global.u32 	%r8, [%rd4+4];
	st.shared.u32 	[%r3+4], %r8;
	ld.global.u32 	%r9, [%rd4+8];
	st.shared.u32 	[%r3+8], %r9;
	bar.sync 	0;
	ld.global.u32 	%r10, [%rd4];
	st.shared.u32 	[%r3], %r10;
	ld.global.u32 	%r11, [%rd4+4];
	st.shared.u32 	[%r3+4], %r11;
	ld.global.u32 	%r12, [%rd4+8];
	st.shared.u32 	[%r3+8], %r12;
	bar.sync 	0;
	ld.global.u32 	%r13, [%rd4];
	st.shared.u32 	[%r3], %r13;
	ld.global.u32 	%r14, [%rd4+4];
	st.shared.u32 	[%r3+4], %r14;
	ld.global.u32 	%r15, [%rd4+8];
	st.shared.u32 	[%r3+8], %r15;
	bar.sync 	0;
	ret;

}
	// .globl	_Z18rgb_smem_coalescedP5pixel
.visible .entry _Z18rgb_smem_coalescedP5pixel(
	.param .u64 .ptr .align 1 _Z18rgb_smem_coalescedP5pixel_param_0
)
{
	.reg .b32 	%r<24>;
	.reg .b64 	%rd<8>;

	ld.param.u64 	%rd1, [_Z18rgb_smem_coalescedP5pixel_param_0];
	cvta.to.global.u64 	%rd2, %rd1;
	mov.u32 	%r1, %tid.x;
	mul.wide.u32 	%rd3, %r1, 4;
	add.s64 	%rd4, %rd2, %rd3;
	mov.u32 	%r2, %ntid.x;
	add.s32 	%r3, %r1, %r2;
	mul.wide.s32 	%rd5, %r2, 4;
	add.s64 	%rd6, %rd4, %rd5;
	add.s32 	%r4, %r3, %r2;
	add.s64 	%rd7, %rd6, %rd5;
	shl.b32 	%r5, %r4, 2;
	mov.u32 	%r6, pixel_dst;
	add.s32 	%r7, %r6, %r5;
	shl.b32 	%r8, %r3, 2;
	add.s32 	%r9, %r6, %r8;
	shl.b32 	%r10, %r1, 2;
	add.s32 	%r11, %r6, %r10;
	ld.shared.u32 	%r12, [%r11];
	st.global.u32 	[%rd4], %r12;
	ld.shared.u32 	%r13, [%r9];
	st.global.u32 	[%rd6], %r13;
	ld.shared.u32 	%r14, [%r7];
	st.global.u32 	[%rd7], %r14;
	bar.sync 	0;
	ld.shared.u32 	%r15, [%r11];
	st.global.u32 	[%rd4], %r15;
	ld.shared.u32 	%r16, [%r9];
	st.global.u32 	[%rd6], %r16;
	ld.shared.u32 	%r17, [%r7];
	st.global.u32 	[%rd7], %r17;
	bar.sync 	0;
	ld.shared.u32 	%r18, [%r11];
	st.global.u32 	[%rd4], %r18;
	ld.shared.u32 	%r19, [%r9];
	st.global.u32 	[%rd6], %r19;
	ld.shared.u32 	%r20, [%r7];
	st.global.u32 	[%rd7], %r20;
	bar.sync 	0;
	ld.shared.u32 	%r21, [%r11];
	st.global.u32 	[%rd4], %r21;
	ld.shared.u32 	%r22, [%r9];
	st.global.u32 	[%rd6], %r22;
	ld.shared.u32 	%r23, [%r7];
	st.global.u32 	[%rd7], %r23;
	bar.sync 	0;
	ret;

}


// ===== COMPILED SASS (sm_100) =====

	.target	sm_100

	.elftype	@"ET_EXEC"


//--------------------- .note.nv.tkinfo           --------------------------
	.section	.note.nv.tkinfo,"",@"SHT_NOTE"
	.sectionflags	@"SHF_NOTE_NV_TKINFO"
	.tkinfo
        /*0018*/ 	.word	0x00000002
        /*0030*/ 	.string	""
        /*0030*/ 	.string	"ptxas"
        /*0030*/ 	.string	"Cuda compilation tools, release 13.0, V13.0.88"
        /*0030*/ 	.string	"Build cuda_13.0.r13.0/compiler.36424714_0"
        /*0030*/ 	.string	"-arch sm_100 -m 64 "



//--------------------- .note.nv.cuinfo           --------------------------
	.section	.note.nv.cuinfo,"",@"SHT_NOTE"
	.sectionflags	@"SHF_NOTE_NV_CUINFO"
        /*0018*/ 	.short	0x0002
        /*001a*/ 	.short	0x0064
        /*001c*/ 	.short	0x0082
	.zero		2


//--------------------- .nv.info                  --------------------------
	.section	.nv.info,"",@"SHT_CUDA_INFO"
	.align	4


	//----- nvinfo : EIATTR_REGCOUNT
	.align		4
        /*0000*/ 	.byte	0x04, 0x2f
        /*0002*/ 	.short	(.L_1 - .L_0)
	.align		4
.L_0:
        /*0004*/ 	.word	index@(_Z20rgb_smem_interleavedP5pixel)
        /*0008*/ 	.word	0x00000012


	//----- nvinfo : EIATTR_FRAME_SIZE
	.align		4
.L_1:
        /*000c*/ 	.byte	0x04, 0x11
        /*000e*/ 	.short	(.L_3 - .L_2)
	.align		4
.L_2:
        /*0010*/ 	.word	index@(_Z20rgb_smem_interleavedP5pixel)
        /*0014*/ 	.word	0x00000000


	//----- nvinfo : EIATTR_REGCOUNT
	.align		4
.L_3:
        /*0018*/ 	.byte	0x04, 0x2f
        /*001a*/ 	.short	(.L_5 - .L_4)
	.align		4
.L_4:
        /*001c*/ 	.word	index@(_Z18rgb_smem_coalescedP5pixel)
        /*0020*/ 	.word	0x00000018


	//----- nvinfo : EIATTR_FRAME_SIZE
	.align		4
.L_5:
        /*0024*/ 	.byte	0x04, 0x11
        /*0026*/ 	.short	(.L_7 - .L_6)
	.align		4
.L_6:
        /*0028*/ 	.word	index@(_Z18rgb_smem_coalescedP5pixel)
        /*002c*/ 	.word	0x00000000


	//----- nvinfo : EIATTR_MIN_STACK_SIZE
	.align		4
.L_7:
        /*0030*/ 	.byte	0x04, 0x12
        /*0032*/ 	.short	(.L_9 - .L_8)
	.align		4
.L_8:
        /*0034*/ 	.word	index@(_Z18rgb_smem_coalescedP5pixel)
        /*0038*/ 	.word	0x00000000


	//----- nvinfo : EIATTR_MIN_STACK_SIZE
	.align		4
.L_9:
        /*003c*/ 	.byte	0x04, 0x12
        /*003e*/ 	.short	(.L_11 - .L_10)
	.align		4
.L_10:
        /*0040*/ 	.word	index@(_Z20rgb_smem_interleavedP5pixel)
        /*0044*/ 	.word	0x00000000
.L_11:


//--------------------- .nv.compat                --------------------------
	.section	.nv.compat,"",@"SHT_CUDA_COMPAT_INFO"
	.align	4
        /*0000*/ 	.byte	0x02, 0x09, 0x00, 0x00, 0x02, 0x02, 0x01, 0x00, 0x02, 0x05, 0x05, 0x00, 0x03, 0x07, 0x01, 0x01
        /*0010*/ 	.byte	0x02, 0x03, 0x00, 0x00, 0x02, 0x06, 0x01, 0x00, 0x04, 0x0b, 0x08, 0x00, 0x09, 0x00, 0x00, 0x00
        /*0020*/ 	.byte	0x00, 0x00, 0x00, 0x00


//--------------------- .nv.info._Z18rgb_smem_coalescedP5pixel --------------------------
	.section	.nv.info._Z18rgb_smem_coalescedP5pixel,"",@"SHT_CUDA_INFO"
	.sectionflags	@""
	.align	4


	//----- nvinfo : EIATTR_CUDA_API_VERSION
	.align		4
        /*0000*/ 	.byte	0x04, 0x37
        /*0002*/ 	.short	(.L_13 - .L_12)
.L_12:
        /*0004*/ 	.word	0x00000082


	//----- nvinfo : EIATTR_KPARAM_INFO
	.align		4
.L_13:
        /*0008*/ 	.byte	0x04, 0x17
        /*000a*/ 	.short	(.L_15 - .L_14)
.L_14:
        /*000c*/ 	.word	0x00000000
        /*0010*/ 	.short	0x0000
        /*0012*/ 	.short	0x0000
        /*0014*/ 	.byte	0x00, 0xf5, 0x21, 0x00


	//----- nvinfo : EIATTR_SPARSE_MMA_MASK
	.align		4
.L_15:
        /*0018*/ 	.byte	0x03, 0x50
        /*001a*/ 	.short	0x0000


	//----- nvinfo : EIATTR_MAXREG_COUNT
	.align		4
        /*001c*/ 	.byte	0x03, 0x1b
        /*001e*/ 	.short	0x00ff


	//----- nvinfo : EIATTR_NUM_BARRIERS
	.align		4
        /*0020*/ 	.byte	0x02, 0x4c
        /*0022*/ 	.byte	0x01
	.zero		1


	//----- nvinfo : EIATTR_MERCURY_ISA_VERSION
	.align		4
        /*0024*/ 	.byte	0x03, 0x5f
        /*0026*/ 	.short	0x0101


	//----- nvinfo : EIATTR_VRC_CTA_INIT_COUNT
	.align		4
        /*0028*/ 	.byte	0x02, 0x4a
	.zero		1
	.zero		1


	//----- nvinfo : EIATTR_EXIT_INSTR_OFFSETS
	.align		4
        /*002c*/ 	.byte	0x04, 0x1c
        /*002e*/ 	.short	(.L_17 - .L_16)


	//   ....[0]....
.L_16:
        /*0030*/ 	.word	0x000002c0


	//----- nvinfo : EIATTR_CBANK_PARAM_SIZE
	.align		4
.L_17:
        /*0034*/ 	.byte	0x03, 0x19
        /*0036*/ 	.short	0x0008


	//----- nvinfo : EIATTR_PARAM_CBANK
	.align		4
        /*0038*/ 	.byte	0x04, 0x0a
        /*003a*/ 	.short	(.L_19 - .L_18)
	.align		4
.L_18:
        /*003c*/ 	.word	index@(.nv.constant0._Z18rgb_smem_coalescedP5pixel)
        /*0040*/ 	.short	0x0380
        /*0042*/ 	.short	0x0008


	//----- nvinfo : EIATTR_SW_WAR
	.align		4
.L_19:
        /*0044*/ 	.byte	0x04, 0x36
        /*0046*/ 	.short	(.L_21 - .L_20)
.L_20:
        /*0048*/ 	.word	0x00000008
.L_21:


//--------------------- .nv.info._Z20rgb_smem_interleavedP5pixel --------------------------
	.section	.nv.info._Z20rgb_smem_interleavedP5pixel,"",@"SHT_CUDA_INFO"
	.sectionflags	@""
	.align	4


	//----- nvinfo : EIATTR_CUDA_API_VERSION
	.align		4
        /*0000*/ 	.byte	0x04, 0x37
        /*0002*/ 	.short	(.L_23 - .L_22)
.L_22:
        /*0004*/ 	.word	0x00000082


	//----- nvinfo : EIATTR_KPARAM_INFO
	.align		4
.L_23:
        /*0008*/ 	.byte	0x04, 0x17
        /*000a*/ 	.short	(.L_25 - .L_24)
.L_24:
        /*000c*/ 	.word	0x00000000
        /*0010*/ 	.short	0x0000
        /*0012*/ 	.short	0x0000
        /*0014*/ 	.byte	0x00, 0xf5, 0x21, 0x00


	//----- nvinfo : EIATTR_SPARSE_MMA_MASK
	.align		4
.L_25:
        /*0018*/ 	.byte	0x03, 0x50
        /*001a*/ 	.short	0x0000


	//----- nvinfo : EIATTR_MAXREG_COUNT
	.align		4
        /*001c*/ 	.byte	0x03, 0x1b
        /*001e*/ 	.short	0x00ff


	//----- nvinfo : EIATTR_NUM_BARRIERS
	.align		4
        /*0020*/ 	.byte	0x02, 0x4c
        /*0022*/ 	.byte	0x01
	.zero		1


	//----- nvinfo : EIATTR_MERCURY_ISA_VERSION
	.align		4
        /*0024*/ 	.byte	0x03, 0x5f
        /*0026*/ 	.short	0x0101


	//----- nvinfo : EIATTR_VRC_CTA_INIT_COUNT
	.align		4
        /*0028*/ 	.byte	0x02, 0x4a
	.zero		1
	.zero		1


	//----- nvinfo : EIATTR_EXIT_INSTR_OFFSETS
	.align		4
        /*002c*/ 	.byte	0x04, 0x1c
        /*002e*/ 	.short	(.L_27 - .L_26)


	//   ....[0]....
.L_26:
        /*0030*/ 	.word	0x00000250


	//----- nvinfo : EIATTR_CBANK_PARAM_SIZE
	.align		4
.L_27:
        /*0034*/ 	.byte	0x03, 0x19
        /*0036*/ 	.short	0x0008


	//----- nvinfo : EIATTR_PARAM_CBANK
	.align		4
        /*0038*/ 	.byte	0x04, 0x0a
        /*003a*/ 	.short	(.L_29 - .L_28)
	.align		4
.L_28:
        /*003c*/ 	.word	index@(.nv.constant0._Z20rgb_smem_interleavedP5pixel)
        /*0040*/ 	.short	0x0380
        /*0042*/ 	.short	0x0008


	//----- nvinfo : EIATTR_SW_WAR
	.align		4
.L_29:
        /*0044*/ 	.byte	0x04, 0x36
        /*0046*/ 	.short	(.L_31 - .L_30)
.L_30:
        /*0048*/ 	.word	0x00000008
.L_31:


//--------------------- .nv.callgraph             --------------------------
	.section	.nv.callgraph,"",@"SHT_CUDA_CALLGRAPH"
	.align	4
	.sectionentsize	8
	.align		4
        /*0000*/ 	.word	0x00000000
	.align		4
        /*0004*/ 	.word	0xffffffff
	.align		4
        /*0008*/ 	.word	0x00000000
	.align		4
        /*000c*/ 	.word	0xfffffffe
	.align		4
        /*0010*/ 	.word	0x00000000
	.align		4
        /*0014*/ 	.word	0xfffffffd
	.align		4
        /*0018*/ 	.word	0x00000000
	.align		4
        /*001c*/ 	.word	0xfffffffc


//--------------------- .text._Z18rgb_smem_coalescedP5pixel --------------------------
	.section	.text._Z18rgb_smem_coalescedP5pixel,"ax",@progbits
	.align	128
        .global         _Z18rgb_smem_coalescedP5pixel
        .type           _Z18rgb_smem_coalescedP5pixel,@function
        .size           _Z18rgb_smem_coalescedP5pixel,(.L_x_2 - _Z18rgb_smem_coalescedP5pixel)
        .other          _Z18rgb_smem_coalescedP5pixel,@"STO_CUDA_ENTRY STV_DEFAULT"
_Z18rgb_smem_coalescedP5pixel:
.text._Z18rgb_smem_coalescedP5pixel:
[----:B------:R-:W-:Y:S01]  /*0000*/  LDC R1, c[0x0][0x37c] ;  /* 0x0000df00ff017b82 */ /* 0x000fe20000000800 */
[----:B------:R-:W0:Y:S07]  /*0010*/  S2R R5, SR_TID.X ;  /* 0x0000000000057919 */ /* 0x000e2e0000002100 */
[----:B------:R-:W1:Y:S01]  /*0020*/  S2UR UR5, SR_CgaCtaId ;  /* 0x00000000000579c3 */ /* 0x000e620000008800 */
[----:B------:R-:W-:-:S07]  /*0030*/  UMOV UR4, 0x400 ;  /* 0x0000040000047882 */ /* 0x000fce0000000000 */
[----:B------:R-:W2:Y:S01]  /*0040*/  LDC R17, c[0x0][0x360] ;  /* 0x0000d800ff117b82 */ /* 0x000ea20000000800 */
[----:B-1----:R-:W-:-:S06]  /*0050*/  ULEA UR4, UR5, UR4, 0x18 ;  /* 0x0000000405047291 */ /* 0x002fcc000f8ec0ff */
[C---:B0-----:R-:W-:Y:S02]  /*0060*/  LEA R9, R5.reuse, UR4, 0x2 ;  /* 0x0000000405097c11 */ /* 0x041fe4000f8e10ff */
[----:B--2---:R-:W-:-:S03]  /*0070*/  IADD3 R0, PT, PT, R5, R17, RZ ;  /* 0x0000001105007210 */ /* 0x004fc60007ffe0ff */
[----:B------:R-:W0:Y:S01]  /*0080*/  LDS R11, [R9] ;  /* 0x00000000090b7984 */ /* 0x000e220000000800 */
[C---:B------:R-:W-:Y:S02]  /*0090*/  IADD3 R2, PT, PT, R0.reuse, R17, RZ ;  /* 0x0000001100027210 */ /* 0x040fe40007ffe0ff */
[----:B------:R-:W-:Y:S02]  /*00a0*/  LEA R8, R0, UR4, 0x2 ;  /* 0x0000000400087c11 */ /* 0x000fe4000f8e10ff */
[----:B------:R-:W-:Y:S01]  /*00b0*/  LEA R0, R2, UR4, 0x2 ;  /* 0x0000000402007c11 */ /* 0x000fe2000f8e10ff */
[----:B------:R-:W0:Y:S01]  /*00c0*/  LDCU.64 UR4, c[0x0][0x358] ;  /* 0x00006b00ff0477ac */ /* 0x000e220008000a00 */
[----:B------:R-:W1:Y:S01]  /*00d0*/  LDC.64 R2, c[0x0][0x380] ;  /* 0x0000e000ff027b82 */ /* 0x000e620000000a00 */
[----:B------:R-:W2:Y:S04]  /*00e0*/  LDS R13, [R8] ;  /* 0x00000000080d7984 */ /* 0x000ea80000000800 */
[----:B------:R-:W3:Y:S01]  /*00f0*/  LDS R15, [R0] ;  /* 0x00000000000f7984 */ /* 0x000ee20000000800 */
[----:B-1----:R-:W-:-:S04]  /*0100*/  IMAD.WIDE.U32 R2, R5, 0x4, R2 ;  /* 0x0000000405027825 */ /* 0x002fc800078e0002 */
[C---:B------:R-:W-:Y:S01]  /*0110*/  IMAD.WIDE R6, R17.reuse, 0x4, R2 ;  /* 0x0000000411067825 */ /* 0x040fe200078e0202 */
[----:B0-----:R-:W-:Y:S03]  /*0120*/  STG.E desc[UR4][R2.64], R11 ;  /* 0x0000000b02007986 */ /* 0x001fe6000c101904 */
[----:B------:R-:W-:Y:S01]  /*0130*/  IMAD.WIDE R4, R17, 0x4, R6 ;  /* 0x0000000411047825 */ /* 0x000fe200078e0206 */
[----:B--2---:R-:W-:Y:S04]  /*0140*/  STG.E desc[UR4][R6.64], R13 ;  /* 0x0000000d06007986 */ /* 0x004fe8000c101904 */
[----:B---3--:R-:W-:Y:S01]  /*0150*/  STG.E desc[UR4][R4.64], R15 ;  /* 0x0000000f04007986 */ /* 0x008fe2000c101904 */
[----:B------:R-:W-:Y:S06]  /*0160*/  BAR.SYNC.DEFER_BLOCKING 0x0 ;  /* 0x0000000000007b1d */ /* 0x000fec0000010000 */
[----:B------:R-:W0:Y:S04]  /*0170*/  LDS R17, [R9] ;  /* 0x0000000009117984 */ /* 0x000e280000000800 */
[----:B------:R-:W1:Y:S04]  /*0180*/  LDS R19, [R8] ;  /* 0x0000000008137984 */ /* 0x000e680000000800 */
[----:B------:R-:W2:Y:S04]  /*0190*/  LDS R21, [R0] ;  /* 0x0000000000157984 */ /* 0x000ea80000000800 */
[----:B0-----:R-:W-:Y:S04]  /*01a0*/  STG.E desc[UR4][R2.64], R17 ;  /* 0x0000001102007986 */ /* 0x001fe8000c101904 */
[----:B-1----:R-:W-:Y:S04]  /*01b0*/  STG.E desc[UR4][R6.64], R19 ;  /* 0x0000001306007986 */ /* 0x002fe8000c101904 */
[----:B--2---:R-:W-:Y:S01]  /*01c0*/  STG.E desc[UR4][R4.64], R21 ;  /* 0x0000001504007986 */ /* 0x004fe2000c101904 */
        /* <DEDUP_REMOVED lines=15> */
[----:B------:R-:W-:Y:S05]  /*02c0*/  EXIT ;  /* 0x000000000000794d */ /* 0x000fea0003800000 */
.L_x_0:
[----:B------:R-:W-:-:S00]  /*02d0*/  BRA `(.L_x_0) ;  /* 0xfffffffc00fc7947 */ /* 0x000fc0000383ffff */
[----:B------:R-:W-:-:S00]  /*02e0*/  NOP ;  /* 0x0000000000007918 */ /* 0x000fc00000000000 */
        /* <DEDUP_REMOVED lines=9> */
.L_x_2:


//--------------------- .text._Z20rgb_smem_interleavedP5pixel --------------------------
	.section	.text._Z20rgb_smem_interleavedP5pixel,"ax",@progbits
	.align	128
        .global         _Z20rgb_smem_interleavedP5pixel
        .type           _Z20rgb_smem_interleavedP5pixel,@function
        .size           _Z20rgb_smem_interleavedP5pixel,(.L_x_3 - _Z20rgb_smem_interleavedP5pixel)
        .other          _Z20rgb_smem_interleavedP5pixel,@"STO_CUDA_ENTRY STV_DEFAULT"
_Z20rgb_smem_interleavedP5pixel:
.text._Z20rgb_smem_interleavedP5pixel:
[----:B------:R-:W-:Y:S01]  /*0000*/  LDC R1, c[0x0][0x37c] ;  /* 0x0000df00ff017b82 */ /* 0x000fe20000000800 */
[----:B------:R-:W0:Y:S07]  /*0010*/  S2R R13, SR_TID.X ;  /* 0x00000000000d7919 */ /* 0x000e2e0000002100 */
[----:B------:R-:W0:Y:S01]  /*0020*/  LDC.64 R2, c[0x0][0x380] ;  /* 0x0000e000ff027b82 */ /* 0x000e220000000a00 */
[----:B------:R-:W1:Y:S01]  /*0030*/  LDCU.64 UR4, c[0x0][0x358] ;  /* 0x00006b00ff0477ac */ /* 0x000e620008000a00 */
[----:B0-----:R-:W-:-:S05]  /*0040*/  IMAD.WIDE.U32 R2, R13, 0xc, R2 ;  /* 0x0000000c0d027825 */ /* 0x001fca00078e0002 */
[----:B-1----:R-:W2:Y:S04]  /*0050*/  LDG.E R5, desc[UR4][R2.64] ;  /* 0x0000000402057981 */ /* 0x002ea8000c1e1900 */
[----:B------:R-:W3:Y:S04]  /*0060*/  LDG.E R7, desc[UR4][R2.64+0x4] ;  /* 0x0000040402077981 */ /* 0x000ee8000c1e1900 */
[----:B------:R-:W4:Y:S01]  /*0070*/  LDG.E R9, desc[UR4][R2.64+0x8] ;  /* 0x0000080402097981 */ /* 0x000f22000c1e1900 */
[----:B------:R-:W-:Y:S01]  /*0080*/  MOV R0, 0x400 ;  /* 0x0000040000007802 */ /* 0x000fe20000000f00 */
[----:B------:R-:W0:Y:S03]  /*0090*/  S2R R11, SR_CgaCtaId ;  /* 0x00000000000b7919 */ /* 0x000e260000008800 */
[----:B0-----:R-:W-:-:S05]  /*00a0*/  LEA R0, R11, R0, 0x18 ;  /* 0x000000000b007211 */ /* 0x001fca00078ec0ff */
[----:B------:R-:W-:-:S05]  /*00b0*/  IMAD R0, R13, 0xc, R0 ;  /* 0x0000000c0d007824 */ /* 0x000fca00078e0200 */
[----:B--2---:R0:W-:Y:S04]  /*00c0*/  STS [R0], R5 ;  /* 0x0000000500007388 */ /* 0x0041e80000000800 */
[----:B---3--:R1:W-:Y:S04]  /*00d0*/  STS [R0+0x4], R7 ;  /* 0x0000040700007388 */ /* 0x0083e80000000800 */
[----:B----4-:R2:W-:Y:S01]  /*00e0*/  STS [R0+0x8], R9 ;  /* 0x0000080900007388 */ /* 0x0105e20000000800 */
[----:B------:R-:W-:Y:S06]  /*00f0*/  BAR.SYNC.DEFER_BLOCKING 0x0 ;  /* 0x0000000000007b1d */ /* 0x000fec0000010000 */
[----:B------:R-:W3:Y:S04]  /*0100*/  LDG.E R11, desc[UR4][R2.64] ;  /* 0x00000004020b7981 */ /* 0x000ee8000c1e1900 */
[----:B------:R-:W4:Y:S04]  /*0110*/  LDG.E R13, desc[UR4][R2.64+0x4] ;  /* 0x00000404020d7981 */ /* 0x000f28000c1e1900 */
[----:B------:R-:W5:Y:S04]  /*0120*/  LDG.E R15, desc[UR4][R2.64+0x8] ;  /* 0x00000804020f7981 */ /* 0x000f68000c1e1900 */
[----:B---3--:R3:W-:Y:S04]  /*0130*/  STS [R0], R11 ;  /* 0x0000000b00007388 */ /* 0x0087e80000000800 */
[----:B----4-:R4:W-:Y:S04]  /*0140*/  STS [R0+0x4], R13 ;  /* 0x0000040d00007388 */ /* 0x0109e80000000800 */
[----:B-----5:R5:W-:Y:S01]  /*0150*/  STS [R0+0x8], R15 ;  /* 0x0000080f00007388 */ /* 0x020be20000000800 */
[----:B------:R-:W-:Y:S06]  /*0160*/  BAR.SYNC.DEFER_BLOCKING 0x0 ;  /* 0x0000000000007b1d */ /* 0x000fec0000010000 */
[----:B0-----:R-:W3:Y:S04]  /*0170*/  LDG.E R5, desc[UR4][R2.64] ;  /* 0x0000000402057981 */ /* 0x001ee8000c1e1900 */
[----:B-1----:R-:W4:Y:S04]  /*0180*/  LDG.E R7, desc[UR4][R2.64+0x4] ;  /* 0x0000040402077981 */ /* 0x002f28000c1e1900 */
[----:B--2---:R-:W2:Y:S04]  /*0190*/  LDG.E R9, desc[UR4][R2.64+0x8] ;  /* 0x0000080402097981 */ /* 0x004ea8000c1e1900 */
[----:B---3--:R-:W-:Y:S04]  /*01a0*/  STS [R0], R5 ;  /* 0x0000000500007388 */ /* 0x008fe80000000800 */
[----:B----4-:R-:W-:Y:S04]  /*01b0*/  STS [R0+0x4], R7 ;  /* 0x0000040700007388 */ /* 0x010fe80000000800 */
[----:B--2---:R-:W-:Y:S01]  /*01c0*/  STS [R0+0x8], R9 ;  /* 0x0000080900007388 */ /* 0x004fe20000000800 */
[----:B------:R-:W-:Y:S06]  /*01d0*/  BAR.SYNC.DEFER_BLOCKING 0x0 ;  /* 0x0000000000007b1d */ /* 0x000fec0000010000 */
[----:B------:R-:W2:Y:S04]  /*01e0*/  LDG.E R11, desc[UR4][R2.64] ;  /* 0x00000004020b7981 */ /* 0x000ea8000c1e1900 */
[----:B------:R-:W3:Y:S04]  /*01f0*/  LDG.E R13, desc[UR4][R2.64+0x4] ;  /* 0x00000404020d7981 */ /* 0x000ee8000c1e1900 */
[----:B-----5:R-:W4:Y:S04]  /*0200*/  LDG.E R15, desc[UR4][R2.64+0x8] ;  /* 0x00000804020f7981 */ /* 0x020f28000c1e1900 */
[----:B--2---:R-:W-:Y:S04]  /*0210*/  STS [R0], R11 ;  /* 0x0000000b00007388 */ /* 0x004fe80000000800 */
[----:B---3--:R-:W-:Y:S04]  /*0220*/  STS [R0+0x4], R13 ;  /* 0x0000040d00007388 */ /* 0x008fe80000000800 */
[----:B----4-:R-:W-:Y:S01]  /*0230*/  STS [R0+0x8], R15 ;  /* 0x0000080f00007388 */ /* 0x010fe20000000800 */
[----:B------:R-:W-:Y:S06]  /*0240*/  BAR.SYNC.DEFER_BLOCKING 0x0 ;  /* 0x0000000000007b1d */ /* 0x000fec0000010000 */
[----:B------:R-:W-:Y:S05]  /*0250*/  EXIT ;  /* 0x000000000000794d */ /* 0x000fea0003800000 */
.L_x_1:
        /* <DEDUP_REMOVED lines=10> */
.L_x_3:


//--------------------- .nv.shared._Z18rgb_smem_coalescedP5pixel --------------------------
	.section	.nv.shared._Z18rgb_smem_coalescedP5pixel,"aw",@nobits
	.sectionflags	@""
	.align	16
	.zero		1024


//--------------------- .nv.shared.reserved.0     --------------------------
	.section	.nv.shared.reserved.0,"aw",@nobits
	.weak		__nv_reservedSMEM_offset_0_alias
	.size		__nv_reservedSMEM_offset_0_alias, 0, 64
	.other		__nv_reservedSMEM_offset_0_alias,@"STO_CUDA_RESERVED_SHARED STV_DEFAULT"
__nv_reservedSMEM_offset_0_alias:
	.zero		0
	.zero		64


//--------------------- .nv.shared._Z20rgb_smem_interleavedP5pixel --------------------------
	.section	.nv.shared._Z20rgb_smem_interleavedP5pixel,"aw",@nobits
	.sectionflags	@""
	.align	16
	.zero		1024


//--------------------- .nv.constant0._Z18rgb_smem_coalescedP5pixel --------------------------
	.section	.nv.constant0._Z18rgb_smem_coalescedP5pixel,"a",@progbits
	.sectionflags	@""
	.align	4
.nv.constant0._Z18rgb_smem_coalescedP5pixel:
	.zero		904


//--------------------- .nv.constant0._Z20rgb_smem_interleavedP5pixel --------------------------
	.section	.nv.constant0._Z20rgb_smem_interleavedP5pixel,"a",@progbits
	.sectionflags	@""
	.align	4
.nv.constant0._Z20rgb_smem_interleavedP5pixel:
	.zero		904


//--------------------- SYMBOLS --------------------------

	.type		.nv.reservedSmem.offset0,@object
	.size		.nv.reservedSmem.offset0,0x4
	.type		.nv.reservedSmem.cap,@object
	.size		.nv.reservedSmem.cap,0x4
